	.headerflags	@"EF_CUDA_TEXMODE_UNIFIED EF_CUDA_64BIT_ADDRESS EF_CUDA_ACCELERATORS EF_CUDA_SM90 EF_CUDA_VIRTUAL_SM(EF_CUDA_SM90)"
	.elftype	@"ET_EXEC"


//--------------------- .nv.info                  --------------------------
	.section	.nv.info,"",@"SHT_CUDA_INFO"
	.align	4


	//----- nvinfo : EIATTR_REGCOUNT
	.align		4
        /*0000*/ 	.byte	0x04, 0x2f
        /*0002*/ 	.short	(.L_7 - .L_6)
	.align		4
.L_6:
        /*0004*/ 	.word	index@(triton_poi_fused_col2im_6)
        /*0008*/ 	.word	0x00000020


	//----- nvinfo : EIATTR_MIN_STACK_SIZE
	.align		4
.L_7:
        /*000c*/ 	.byte	0x04, 0x12
        /*000e*/ 	.short	(.L_9 - .L_8)
	.align		4
.L_8:
        /*0010*/ 	.word	index@(triton_poi_fused_col2im_6)
        /*0014*/ 	.word	0x00000000


	//----- nvinfo : EIATTR_FRAME_SIZE
	.align		4
.L_9:
        /*0018*/ 	.byte	0x04, 0x11
        /*001a*/ 	.short	(.L_11 - .L_10)
	.align		4
.L_10:
        /*001c*/ 	.word	index@(triton_poi_fused_col2im_6)
        /*0020*/ 	.word	0x00000000


	//----- nvinfo : EIATTR_MIN_STACK_SIZE
	.align		4
.L_11:
        /*0024*/ 	.byte	0x04, 0x12
        /*0026*/ 	.short	(.L_13 - .L_12)
	.align		4
.L_12:
        /*0028*/ 	.word	index@(triton_poi_fused_col2im_6)
        /*002c*/ 	.word	0x00000000
.L_13:


//--------------------- .nv.info.triton_poi_fused_col2im_6 --------------------------
	.section	.nv.info.triton_poi_fused_col2im_6,"",@"SHT_CUDA_INFO"
	.sectionflags	@""
	.align	4


	//----- nvinfo : EIATTR_CUDA_API_VERSION
	.align		4
        /*0000*/ 	.byte	0x04, 0x37
        /*0002*/ 	.short	(.L_15 - .L_14)
.L_14:
        /*0004*/ 	.word	0x0000007c


	//----- nvinfo : EIATTR_KPARAM_INFO
	.align		4
.L_15:
        /*0008*/ 	.byte	0x04, 0x17
        /*000a*/ 	.short	(.L_17 - .L_16)
.L_16:
        /*000c*/ 	.word	0x00000000
        /*0010*/ 	.short	0x0003
        /*0012*/ 	.short	0x0018
        /*0014*/ 	.byte	0x00, 0xf0, 0x11, 0x00


	//----- nvinfo : EIATTR_KPARAM_INFO
	.align		4
.L_17:
        /*0018*/ 	.byte	0x04, 0x17
        /*001a*/ 	.short	(.L_19 - .L_18)
.L_18:
        /*001c*/ 	.word	0x00000000
        /*0020*/ 	.short	0x0002
        /*0022*/ 	.short	0x0010
        /*0024*/ 	.byte	0x00, 0xf4, 0x21, 0x00


	//----- nvinfo : EIATTR_KPARAM_INFO
	.align		4
.L_19:
        /*0028*/ 	.byte	0x04, 0x17
        /*002a*/ 	.short	(.L_21 - .L_20)
.L_20:
        /*002c*/ 	.word	0x00000000
        /*0030*/ 	.short	0x0001
        /*0032*/ 	.short	0x0008
        /*0034*/ 	.byte	0x00, 0xf4, 0x21, 0x00


	//----- nvinfo : EIATTR_KPARAM_INFO
	.align		4
.L_21:
        /*0038*/ 	.byte	0x04, 0x17
        /*003a*/ 	.short	(.L_23 - .L_22)
.L_22:
        /*003c*/ 	.word	0x00000000
        /*0040*/ 	.short	0x0000
        /*0042*/ 	.short	0x0000
        /*0044*/ 	.byte	0x00, 0xf4, 0x21, 0x00


	//----- nvinfo : EIATTR_SPARSE_MMA_MASK
	.align		4
.L_23:
        /*0048*/ 	.byte	0x03, 0x50
        /*004a*/ 	.short	0x0000


	//----- nvinfo : EIATTR_MAXREG_COUNT
	.align		4
        /*004c*/ 	.byte	0x03, 0x1b
        /*004e*/ 	.short	0x00ff


	//----- nvinfo : EIATTR_EXTERNS
	.align		4
        /*0050*/ 	.byte	0x04, 0x0f
        /*0052*/ 	.short	(.L_25 - .L_24)


	//   ....[0]....
	.align		4
.L_24:
        /*0054*/ 	.word	index@(__assertfail)


	//----- nvinfo : EIATTR_SYSCALL_OFFSETS
	.align		4
.L_25:
        /*0058*/ 	.byte	0x04, 0x46
        /*005a*/ 	.short	(.L_27 - .L_26)


	//   ....[0]....
.L_26:
        /*005c*/ 	.word	0x00000880


	//   ....[1]....
        /*0060*/ 	.word	0x00000aa0


	//----- nvinfo : EIATTR_EXIT_INSTR_OFFSETS
	.align		4
.L_27:
        /*0064*/ 	.byte	0x04, 0x1c
        /*0066*/ 	.short	(.L_29 - .L_28)


	//   ....[0]....
.L_28:
        /*0068*/ 	.word	0x00000c40


	//   ....[1]....
        /*006c*/ 	.word	0x00000c60


	//----- nvinfo : EIATTR_REQNTID
	.align		4
.L_29:
        /*0070*/ 	.byte	0x04, 0x10
        /*0072*/ 	.short	(.L_31 - .L_30)
.L_30:
        /*0074*/ 	.word	0x00000080
        /*0078*/ 	.word	0x00000001
        /*007c*/ 	.word	0x00000001


	//----- nvinfo : EIATTR_CRS_STACK_SIZE
	.align		4
.L_31:
        /*0080*/ 	.byte	0x04, 0x1e
        /*0082*/ 	.short	(.L_33 - .L_32)
.L_32:
        /*0084*/ 	.word	0x00000000


	//----- nvinfo : EIATTR_CBANK_PARAM_SIZE
	.align		4
.L_33:
        /*0088*/ 	.byte	0x03, 0x19
        /*008a*/ 	.short	0x001c


	//----- nvinfo : EIATTR_PARAM_CBANK
	.align		4
        /*008c*/ 	.byte	0x04, 0x0a
        /*008e*/ 	.short	(.L_35 - .L_34)
	.align		4
.L_34:
        /*0090*/ 	.word	index@(.nv.constant0.triton_poi_fused_col2im_6)
        /*0094*/ 	.short	0x0210
        /*0096*/ 	.short	0x001c


	//----- nvinfo : EIATTR_SW_WAR
	.align		4
.L_35:
        /*0098*/ 	.byte	0x04, 0x36
        /*009a*/ 	.short	(.L_37 - .L_36)
.L_36:
        /*009c*/ 	.word	0x00000008
.L_37:


//--------------------- .nv.callgraph             --------------------------
	.section	.nv.callgraph,"",@"SHT_CUDA_CALLGRAPH"
	.align	4
	.sectionentsize	8
	.align		4
        /*0000*/ 	.word	0x00000000
	.align		4
        /*0004*/ 	.word	0xffffffff
	.align		4
        /*0008*/ 	.word	index@(triton_poi_fused_col2im_6)
	.align		4
        /*000c*/ 	.word	index@(__assertfail)
	.align		4
        /*0010*/ 	.word	0x00000000
	.align		4
        /*0014*/ 	.word	0xfffffffe
	.align		4
        /*0018*/ 	.word	0x00000000
	.align		4
        /*001c*/ 	.word	0xfffffffd
	.align		4
        /*0020*/ 	.word	0x00000000
	.align		4
        /*0024*/ 	.word	0xfffffffc


//--------------------- .nv.constant4             --------------------------
	.section	.nv.constant4,"a",@progbits
	.align	8
	.align		8
.nv.constant4:
        /*0000*/ 	.dword	__assertfail
	.align		8
        /*0008*/ 	.dword	assertFunc_1
	.align		8
        /*0010*/ 	.dword	assertFile_1
	.align		8
        /*0018*/ 	.dword	assertMessage_1
	.align		8
        /*0020*/ 	.dword	assertFunc_0
	.align		8
        /*0028*/ 	.dword	assertFile_0
	.align		8
        /*0030*/ 	.dword	assertMessage_0


//--------------------- .text.triton_poi_fused_col2im_6 --------------------------
	.section	.text.triton_poi_fused_col2im_6,"ax",@progbits
	.sectionflags	@"SHF_BARRIERS=1"
	.align	128
        .global         triton_poi_fused_col2im_6
        .type           triton_poi_fused_col2im_6,@function
        .size           triton_poi_fused_col2im_6,(.L_x_5 - triton_poi_fused_col2im_6)
        .other          triton_poi_fused_col2im_6,@"STO_CUDA_ENTRY STV_DEFAULT"
triton_poi_fused_col2im_6:
.text.triton_poi_fused_col2im_6:
[----:B------:R-:W0:Y:S01]  /*0000*/  LDC R1, c[0x0][0x28] ;  /* 0x00000a00ff017b82 */ /* 0x000e220000000800 */
[----:B------:R-:W1:Y:S01]  /*0010*/  S2R R0, SR_TID.X ;  /* 0x0000000000007919 */ /* 0x000e620000002100 */
[----:B------:R-:W-:Y:S01]  /*0020*/  ULDC.64 UR4, c[0x0][0x208] ;  /* 0x0000820000047ab9 */ /* 0x000fe20000000a00 */
[----:B------:R-:W2:Y:S01]  /*0030*/  S2R R5, SR_CTAID.X ;  /* 0x0000000000057919 */ /* 0x000ea20000002500 */
[----:B-1----:R-:W-:Y:S02]  /*0040*/  LOP3.LUT R0, R0, 0x7f, RZ, 0xc0, !PT ;  /* 0x0000007f00007812 */ /* 0x002fe400078ec0ff */
[----:B--2---:R-:W-:-:S03]  /*0050*/  SHF.R.S32.HI R7, RZ, 0x17, R5 ;  /* 0x00000017ff077819 */ /* 0x004fc60000011405 */
[----:B------:R-:W-:Y:S01]  /*0060*/  IMAD R0, R5, 0x100, R0 ;  /* 0x0000010005007824 */ /* 0x000fe200078e0200 */
[----:B------:R-:W-:-:S03]  /*0070*/  SGXT R7, R7, 0x1 ;  /* 0x000000010707781a */ /* 0x000fc60000000200 */
[C---:B------:R-:W-:Y:S01]  /*0080*/  IMAD.HI R3, R0.reuse, 0x2aaaaaab, RZ ;  /* 0x2aaaaaab00037827 */ /* 0x040fe200078e02ff */
[----:B------:R-:W-:Y:S02]  /*0090*/  SHF.R.S32.HI R5, RZ, 0x1f, R0 ;  /* 0x0000001fff057819 */ /* 0x000fe40000011400 */
[----:B------:R-:W-:Y:S01]  /*00a0*/  LEA.HI R6, R7, R0, RZ, 0x4 ;  /* 0x0000000007067211 */ /* 0x000fe200078f20ff */
[C---:B------:R-:W-:Y:S01]  /*00b0*/  IMAD.HI R26, R0.reuse, 0x38e38e39, RZ ;  /* 0x38e38e39001a7827 */ /* 0x040fe200078e02ff */
[----:B------:R-:W-:Y:S02]  /*00c0*/  SHF.R.U32.HI R4, RZ, 0x1f, R3 ;  /* 0x0000001fff047819 */ /* 0x000fe40000011603 */
[----:B------:R-:W-:Y:S02]  /*00d0*/  SHF.R.S32.HI R6, RZ, 0x4, R6 ;  /* 0x00000004ff067819 */ /* 0x000fe40000011406 */
[CC--:B------:R-:W-:Y:S02]  /*00e0*/  LEA.HI.SX32 R2, R3.reuse, R4.reuse, 0x1d ;  /* 0x0000000403027211 */ /* 0x0c0fe400078feaff */
[----:B------:R-:W-:Y:S01]  /*00f0*/  LEA.HI.SX32 R3, R3, R4, 0x1b ;  /* 0x0000000403037211 */ /* 0x000fe200078fdaff */
[----:B------:R-:W-:Y:S01]  /*0100*/  VIADD R4, R0, 0x80 ;  /* 0x0000008000047836 */ /* 0x000fe20000000000 */
[----:B------:R-:W-:Y:S01]  /*0110*/  LEA.HI R5, R5, R0, RZ, 0x2 ;  /* 0x0000000005057211 */ /* 0x000fe200078f10ff */
[----:B------:R-:W-:Y:S01]  /*0120*/  IMAD.HI R8, R6, 0x55555556, RZ ;  /* 0x5555555606087827 */ /* 0x000fe200078e02ff */
[----:B------:R-:W-:-:S02]  /*0130*/  SHF.R.U32.HI R9, RZ, 0x1f, R26 ;  /* 0x0000001fff097819 */ /* 0x000fc4000001161a */
[-C--:B------:R-:W-:Y:S01]  /*0140*/  LEA.HI R12, R7, R4.reuse, RZ, 0x2 ;  /* 0x00000004070c7211 */ /* 0x080fe200078f10ff */
[C---:B------:R-:W-:Y:S01]  /*0150*/  IMAD.HI R19, R4.reuse, 0x2aaaaaab, RZ ;  /* 0x2aaaaaab04137827 */ /* 0x040fe200078e02ff */
[----:B------:R-:W-:Y:S02]  /*0160*/  LOP3.LUT R25, R5, 0xfffffffc, RZ, 0xc0, !PT ;  /* 0xfffffffc05197812 */ /* 0x000fe400078ec0ff */
[----:B------:R-:W-:Y:S01]  /*0170*/  LEA.HI R7, R7, R4, RZ, 0x4 ;  /* 0x0000000407077211 */ /* 0x000fe200078f20ff */
[C---:B------:R-:W-:Y:S01]  /*0180*/  IMAD.HI R24, R4.reuse, 0x38e38e39, RZ ;  /* 0x38e38e3904187827 */ /* 0x040fe200078e02ff */
[----:B------:R-:W-:Y:S02]  /*0190*/  ISETP.GE.AND P2, PT, R4, 0x900, PT ;  /* 0x000009000400780c */ /* 0x000fe40003f46270 */
[----:B------:R-:W-:Y:S01]  /*01a0*/  SHF.R.U32.HI R4, RZ, 0x1f, R19 ;  /* 0x0000001fff047819 */ /* 0x000fe20000011613 */
[----:B------:R-:W-:Y:S01]  /*01b0*/  IMAD.HI R10, R3, 0x55555556, RZ ;  /* 0x55555556030a7827 */ /* 0x000fe200078e02ff */
[----:B------:R-:W-:-:S02]  /*01c0*/  LEA.HI.SX32 R26, R26, R9, 0x19 ;  /* 0x000000091a1a7211 */ /* 0x000fc400078fcaff */
[C---:B------:R-:W-:Y:S01]  /*01d0*/  ISETP.GE.AND P3, PT, R0.reuse, 0x900, PT ;  /* 0x000009000000780c */ /* 0x040fe20003f66270 */
[----:B------:R-:W-:Y:S01]  /*01e0*/  IMAD.IADD R25, R0, 0x1, -R25 ;  /* 0x0000000100197824 */ /* 0x000fe200078e0a19 */
[----:B------:R-:W-:Y:S02]  /*01f0*/  LEA.HI R9, R8, R8, RZ, 0x1 ;  /* 0x0000000808097211 */ /* 0x000fe400078f08ff */
[----:B------:R-:W-:Y:S01]  /*0200*/  LEA.HI.SX32 R0, R19, R4, 0x1d ;  /* 0x0000000413007211 */ /* 0x000fe200078feaff */
[----:B------:R-:W-:Y:S01]  /*0210*/  IMAD R18, R26, 0x240, R25 ;  /* 0x000002401a127824 */ /* 0x000fe200078e0219 */
[----:B------:R-:W-:Y:S01]  /*0220*/  LEA.HI R10, R10, R10, RZ, 0x1 ;  /* 0x0000000a0a0a7211 */ /* 0x000fe200078f08ff */
[----:B------:R-:W-:Y:S01]  /*0230*/  IMAD R9, R9, -0x3, R6 ;  /* 0xfffffffd09097824 */ /* 0x000fe200078e0206 */
[----:B------:R-:W-:Y:S02]  /*0240*/  SHF.R.S32.HI R14, RZ, 0x2, R5 ;  /* 0x00000002ff0e7819 */ /* 0x000fe40000011405 */
[----:B------:R-:W-:Y:S01]  /*0250*/  LEA.HI.SX32 R19, R19, R4, 0x1b ;  /* 0x0000000413137211 */ /* 0x000fe200078fdaff */
[----:B------:R-:W-:Y:S01]  /*0260*/  IMAD.HI R4, R2, 0x2aaaaaab, RZ ;  /* 0x2aaaaaab02047827 */ /* 0x000fe200078e02ff */
[----:B------:R-:W-:-:S02]  /*0270*/  SHF.R.S32.HI R5, RZ, 0x4, R7 ;  /* 0x00000004ff057819 */ /* 0x000fc40000011407 */
[----:B------:R-:W1:Y:S01]  /*0280*/  LDC.64 R6, c[0x0][0x210] ;  /* 0x00008400ff067b82 */ /* 0x000e620000000a00 */
[----:B------:R-:W-:Y:S01]  /*0290*/  IMAD R16, R10, -0x3, R3 ;  /* 0xfffffffd0a107824 */ /* 0x000fe200078e0203 */
[----:B------:R-:W-:Y:S01]  /*02a0*/  SHF.R.U32.HI R3, RZ, 0x1, R4 ;  /* 0x00000001ff037819 */ /* 0x000fe20000011604 */
[----:B------:R-:W-:Y:S01]  /*02b0*/  IMAD.HI R10, R5, 0x55555556, RZ ;  /* 0x55555556050a7827 */ /* 0x000fe200078e02ff */
[----:B------:R-:W-:Y:S02]  /*02c0*/  SHF.R.U32.HI R11, RZ, 0x1f, R24 ;  /* 0x0000001fff0b7819 */ /* 0x000fe40000011618 */
[----:B------:R-:W-:Y:S01]  /*02d0*/  LEA.HI R3, R4, R3, RZ, 0x1 ;  /* 0x0000000304037211 */ /* 0x000fe200078f08ff */
[----:B------:R-:W-:Y:S01]  /*02e0*/  IMAD.HI R15, R14, 0x2aaaaaab, RZ ;  /* 0x2aaaaaab0e0f7827 */ /* 0x000fe200078e02ff */
[----:B------:R-:W-:Y:S02]  /*02f0*/  LEA.HI R10, R10, R10, RZ, 0x1 ;  /* 0x0000000a0a0a7211 */ /* 0x000fe400078f08ff */
[----:B------:R-:W-:Y:S01]  /*0300*/  LEA.HI.SX32 R24, R24, R11, 0x19 ;  /* 0x0000000b18187211 */ /* 0x000fe200078fcaff */
[----:B------:R-:W-:Y:S01]  /*0310*/  IMAD.HI R4, R0, 0x2aaaaaab, RZ ;  /* 0x2aaaaaab00047827 */ /* 0x000fe200078e02ff */
[----:B------:R-:W-:-:S02]  /*0320*/  SHF.R.U32.HI R8, RZ, 0x1, R15 ;  /* 0x00000001ff087819 */ /* 0x000fc4000001160f */
[----:B------:R-:W-:Y:S01]  /*0330*/  LEA.HI R21, R14, R14, RZ, 0x2 ;  /* 0x0000000e0e157211 */ /* 0x000fe200078f10ff */
[----:B------:R-:W-:Y:S01]  /*0340*/  IMAD R11, R9, 0x4, R18 ;  /* 0x00000004090b7824 */ /* 0x000fe200078e0212 */
[----:B------:R-:W-:Y:S01]  /*0350*/  LEA.HI R15, R15, R8, RZ, 0x1 ;  /* 0x000000080f0f7211 */ /* 0x000fe200078f08ff */
[----:B------:R-:W-:Y:S01]  /*0360*/  IMAD R10, R10, -0x3, R5 ;  /* 0xfffffffd0a0a7824 */ /* 0x000fe200078e0205 */
[----:B------:R-:W-:Y:S01]  /*0370*/  SHF.R.U32.HI R5, RZ, 0x1, R4 ;  /* 0x00000001ff057819 */ /* 0x000fe20000011604 */
[----:B------:R-:W-:Y:S01]  /*0380*/  IMAD.HI R9, R19, 0x55555556, RZ ;  /* 0x5555555613097827 */ /* 0x000fe200078e02ff */
[----:B------:R-:W-:Y:S02]  /*0390*/  LEA.HI R8, R2, R2, RZ, 0x2 ;  /* 0x0000000202087211 */ /* 0x000fe400078f10ff */
[----:B------:R-:W-:Y:S01]  /*03a0*/  SHF.R.S32.HI R18, RZ, 0x2, R12 ;  /* 0x00000002ff127819 */ /* 0x000fe2000001140c */
[----:B------:R-:W-:Y:S01]  /*03b0*/  IMAD R16, R16, 0xc, R11 ;  /* 0x0000000c10107824 */ /* 0x000fe200078e020b */
[----:B------:R-:W-:Y:S01]  /*03c0*/  LOP3.LUT R17, R8, 0xfffffffc, RZ, 0xc0, !PT ;  /* 0xfffffffc08117812 */ /* 0x000fe200078ec0ff */
[----:B------:R-:W-:Y:S01]  /*03d0*/  IMAD R11, R3, -0xc, R2 ;  /* 0xfffffff4030b7824 */ /* 0x000fe200078e0202 */
[----:B------:R-:W-:-:S02]  /*03e0*/  LEA.HI R3, R4, R5, RZ, 0x1 ;  /* 0x0000000504037211 */ /* 0x000fc400078f08ff */
[----:B------:R-:W-:Y:S02]  /*03f0*/  CS2R R4, SRZ ;  /* 0x0000000000047805 */ /* 0x000fe4000001ff00 */
[----:B------:R-:W-:Y:S01]  /*0400*/  LEA.HI R8, R9, R9, RZ, 0x1 ;  /* 0x0000000909087211 */ /* 0x000fe200078f08ff */
[----:B------:R-:W-:Y:S02]  /*0410*/  IMAD R9, R24, 0x240, R25 ;  /* 0x0000024018097824 */ /* 0x000fe400078e0219 */
[----:B------:R-:W-:Y:S02]  /*0420*/  IMAD R13, R3, -0xc, R0 ;  /* 0xfffffff4030d7824 */ /* 0x000fe400078e0200 */
[----:B------:R-:W-:Y:S01]  /*0430*/  IMAD.IADD R17, R2, 0x1, -R17 ;  /* 0x0000000102117824 */ /* 0x000fe200078e0a11 */
[----:B------:R-:W-:Y:S01]  /*0440*/  CS2R R2, SRZ ;  /* 0x0000000000027805 */ /* 0x000fe2000001ff00 */
[----:B------:R-:W-:Y:S02]  /*0450*/  IMAD R20, R10, 0x4, R9 ;  /* 0x000000040a147824 */ /* 0x000fe400078e0209 */
[----:B-1----:R-:W-:-:S04]  /*0460*/  IMAD.WIDE R10, R11, 0x8, R6 ;  /* 0x000000080b0a7825 */ /* 0x002fc800078e0206 */
[----:B------:R-:W-:Y:S01]  /*0470*/  IMAD.WIDE R12, R13, 0x8, R6 ;  /* 0x000000080d0c7825 */ /* 0x000fe200078e0206 */
[----:B------:R1:W2:Y:S03]  /*0480*/  @!P3 LDG.E.EL.64 R4, desc[UR4][R10.64] ;  /* 0x000000040a04b981 */ /* 0x0002a6000c2e1b00 */
[----:B------:R-:W-:Y:S01]  /*0490*/  IMAD R19, R8, -0x3, R19 ;  /* 0xfffffffd08137824 */ /* 0x000fe200078e0213 */
[----:B------:R3:W4:Y:S01]  /*04a0*/  @!P2 LDG.E.EL.64 R2, desc[UR4][R12.64] ;  /* 0x000000040c02a981 */ /* 0x000722000c2e1b00 */
[----:B------:R-:W5:Y:S01]  /*04b0*/  LDC.64 R8, c[0x0][0x218] ;  /* 0x00008600ff087b82 */ /* 0x000f620000000a00 */
[----:B------:R-:W-:Y:S01]  /*04c0*/  LOP3.LUT R23, R21, 0xfffffffc, RZ, 0xc0, !PT ;  /* 0xfffffffc15177812 */ /* 0x000fe200078ec0ff */
[----:B------:R-:W-:-:S04]  /*04d0*/  IMAD.HI R21, R18, 0x2aaaaaab, RZ ;  /* 0x2aaaaaab12157827 */ /* 0x000fc800078e02ff */
[----:B------:R-:W-:Y:S01]  /*04e0*/  IMAD.IADD R23, R14, 0x1, -R23 ;  /* 0x000000010e177824 */ /* 0x000fe200078e0a17 */
[----:B-1----:R-:W-:-:S03]  /*04f0*/  SHF.R.U32.HI R10, RZ, 0x1, R21 ;  /* 0x00000001ff0a7819 */ /* 0x002fc60000011615 */
[----:B------:R-:W-:Y:S01]  /*0500*/  IMAD R16, R23, 0x24, R16 ;  /* 0x0000002417107824 */ /* 0x000fe200078e0210 */
[----:B------:R-:W-:Y:S01]  /*0510*/  LEA.HI R21, R21, R10, RZ, 0x1 ;  /* 0x0000000a15157211 */ /* 0x000fe200078f08ff */
[----:B---3--:R-:W-:Y:S01]  /*0520*/  IMAD R13, R15, -0xc, R14 ;  /* 0xfffffff40f0d7824 */ /* 0x008fe200078e020e */
[----:B------:R-:W-:Y:S01]  /*0530*/  LEA.HI R22, R18, R18, RZ, 0x2 ;  /* 0x0000001212167211 */ /* 0x000fe200078f10ff */
[----:B------:R-:W-:Y:S02]  /*0540*/  IMAD R11, R17, 0x90, R16 ;  /* 0x00000090110b7824 */ /* 0x000fe400078e0210 */
[----:B------:R-:W-:Y:S01]  /*0550*/  IMAD R21, R21, -0xc, R18 ;  /* 0xfffffff415157824 */ /* 0x000fe200078e0212 */
[----:B------:R-:W-:Y:S01]  /*0560*/  LOP3.LUT R27, R22, 0xfffffffc, RZ, 0xc0, !PT ;  /* 0xfffffffc161b7812 */ /* 0x000fe200078ec0ff */
[----:B------:R-:W-:Y:S01]  /*0570*/  IMAD.WIDE R12, R13, 0x8, R6 ;  /* 0x000000080d0c7825 */ /* 0x000fe200078e0206 */
[----:B------:R-:W-:Y:S02]  /*0580*/  CS2R R22, SRZ ;  /* 0x0000000000167805 */ /* 0x000fe4000001ff00 */
[----:B------:R-:W-:-:S02]  /*0590*/  CS2R R16, SRZ ;  /* 0x0000000000107805 */ /* 0x000fc4000001ff00 */
[----:B------:R-:W-:Y:S01]  /*05a0*/  CS2R R14, SRZ ;  /* 0x00000000000e7805 */ /* 0x000fe2000001ff00 */
[----:B------:R-:W-:-:S04]  /*05b0*/  IMAD.WIDE R6, R21, 0x8, R6 ;  /* 0x0000000815067825 */ /* 0x000fc800078e0206 */
[----:B0----5:R-:W-:Y:S01]  /*05c0*/  IMAD.WIDE R10, R11, 0x4, R8 ;  /* 0x000000040b0a7825 */ /* 0x021fe200078e0208 */
[----:B------:R-:W5:Y:S04]  /*05d0*/  @!P3 LDG.E.EL.64 R16, desc[UR4][R12.64] ;  /* 0x000000040c10b981 */ /* 0x000f68000c2e1b00 */
[----:B------:R-:W5:Y:S04]  /*05e0*/  @!P3 LDG.E R23, desc[UR4][R10.64] ;  /* 0x000000040a17b981 */ /* 0x000f68000c1e1900 */
[----:B------:R-:W5:Y:S01]  /*05f0*/  @!P2 LDG.E.EL.64 R14, desc[UR4][R6.64] ;  /* 0x00000004060ea981 */ /* 0x000f62000c2e1b00 */
[----:B------:R-:W-:Y:S01]  /*0600*/  LEA.HI R28, R0, R0, RZ, 0x2 ;  /* 0x00000000001c7211 */ /* 0x000fe200078f10ff */
[----:B------:R-:W-:-:S02]  /*0610*/  IMAD.IADD R27, R18, 0x1, -R27 ;  /* 0x00000001121b7824 */ /* 0x000fc400078e0a1b */
[----:B------:R-:W-:Y:S01]  /*0620*/  IMAD R20, R19, 0xc, R20 ;  /* 0x0000000c13147824 */ /* 0x000fe200078e0214 */
[----:B------:R-:W-:-:S03]  /*0630*/  LOP3.LUT R29, R28, 0xfffffffc, RZ, 0xc0, !PT ;  /* 0xfffffffc1c1d7812 */ /* 0x000fc600078ec0ff */
[----:B------:R-:W-:Y:S02]  /*0640*/  IMAD R20, R27, 0x24, R20 ;  /* 0x000000241b147824 */ /* 0x000fe400078e0214 */
[----:B------:R-:W-:-:S04]  /*0650*/  IMAD.IADD R29, R0, 0x1, -R29 ;  /* 0x00000001001d7824 */ /* 0x000fc800078e0a1d */
[----:B------:R-:W-:-:S04]  /*0660*/  IMAD R29, R29, 0x90, R20 ;  /* 0x000000901d1d7824 */ /* 0x000fc800078e0214 */
[----:B------:R-:W-:-:S05]  /*0670*/  IMAD.WIDE R8, R29, 0x4, R8 ;  /* 0x000000041d087825 */ /* 0x000fca00078e0208 */
[----:B------:R0:W5:Y:S01]  /*0680*/  @!P2 LDG.E R22, desc[UR4][R8.64] ;  /* 0x000000040816a981 */ /* 0x000162000c1e1900 */
[----:B--2---:R-:W-:Y:S02]  /*0690*/  IADD3 R19, P4, R4, 0x6, RZ ;  /* 0x0000000604137810 */ /* 0x004fe40007f9e0ff */
[----:B----4-:R-:W-:Y:S02]  /*06a0*/  IADD3 R21, P5, R2, 0x6, RZ ;  /* 0x0000000602157810 */ /* 0x010fe40007fbe0ff */
[----:B------:R-:W-:Y:S02]  /*06b0*/  ISETP.GE.AND P0, PT, R5, RZ, PT ;  /* 0x000000ff0500720c */ /* 0x000fe40003f06270 */
[----:B------:R-:W-:Y:S01]  /*06c0*/  ISETP.GE.AND P1, PT, R3, RZ, PT ;  /* 0x000000ff0300720c */ /* 0x000fe20003f26270 */
[----:B------:R-:W-:Y:S02]  /*06d0*/  IMAD.X R29, RZ, RZ, R5, P4 ;  /* 0x000000ffff1d7224 */ /* 0x000fe400020e0605 */
[----:B------:R-:W-:Y:S01]  /*06e0*/  IMAD.X R27, RZ, RZ, R3, P5 ;  /* 0x000000ffff1b7224 */ /* 0x000fe200028e0603 */
[----:B------:R-:W-:-:S02]  /*06f0*/  SEL R19, R19, R4, !P0 ;  /* 0x0000000413137207 */ /* 0x000fc40004000000 */
[----:B------:R-:W-:Y:S02]  /*0700*/  SEL R18, R21, R2, !P1 ;  /* 0x0000000215127207 */ /* 0x000fe40004800000 */
[----:B0-----:R-:W-:Y:S02]  /*0710*/  SEL R9, R29, R5, !P0 ;  /* 0x000000051d097207 */ /* 0x001fe40004000000 */
[----:B------:R-:W-:Y:S02]  /*0720*/  SEL R0, R27, R3, !P1 ;  /* 0x000000031b007207 */ /* 0x000fe40004800000 */
[----:B------:R-:W-:Y:S02]  /*0730*/  ISETP.GT.U32.AND P0, PT, R19, 0x5, PT ;  /* 0x000000051300780c */ /* 0x000fe40003f04070 */
[----:B------:R-:W-:Y:S02]  /*0740*/  ISETP.GT.U32.AND P1, PT, R18, 0x5, PT ;  /* 0x000000051200780c */ /* 0x000fe40003f24070 */
[----:B------:R-:W-:-:S02]  /*0750*/  ISETP.GT.U32.AND.EX P0, PT, R9, RZ, !P3, P0 ;  /* 0x000000ff0900720c */ /* 0x000fc40005f04100 */
[----:B------:R-:W-:-:S04]  /*0760*/  ISETP.GT.U32.AND.EX P1, PT, R0, RZ, !P2, P1 ;  /* 0x000000ff0000720c */ /* 0x000fc80005724110 */
[----:B------:R-:W-:-:S13]  /*0770*/  PLOP3.LUT P0, PT, P0, P1, PT, 0xa8, 0x0 ;  /* 0x000000000000781c */ /* 0x000fda0000703570 */
[----:B------:R-:W-:Y:S05]  /*0780*/  @!P0 BRA `(.L_x_0) ;  /* 0x0000000000408947 */ /* 0x000fea0003800000 */
[----:B------:R-:W-:Y:S01]  /*0790*/  MOV R2, 0x0 ;  /* 0x0000000000027802 */ /* 0x000fe20000000f00 */
[----:B------:R-:W-:Y:S01]  /*07a0*/  ULDC.64 UR6, c[0x4][0x30] ;  /* 0x01000c0000067ab9 */ /* 0x000fe20000000a00 */
[----:B------:R-:W-:Y:S01]  /*07b0*/  ULDC.64 UR8, c[0x4][0x20] ;  /* 0x0100080000087ab9 */ /* 0x000fe20000000a00 */
[----:B------:R-:W-:-:S07]  /*07c0*/  IMAD.U32 R4, RZ, RZ, UR6 ;  /* 0x00000006ff047e24 */ /* 0x000fce000f8e00ff */
[----:B------:R-:W-:Y:S01]  /*07d0*/  LEPC R20, `(.L_x_0) ;  /* 0x00000000b014794e */ /* 0x000fe20000000000 */
[----:B------:R-:W-:Y:S01]  /*07e0*/  IMAD.U32 R5, RZ, RZ, UR7 ;  /* 0x00000007ff057e24 */ /* 0x000fe2000f8e00ff */
[----:B------:R-:W0:Y:S01]  /*07f0*/  LDC.64 R2, c[0x4][R2] ;  /* 0x0100000002027b82 */ /* 0x000e220000000a00 */
[----:B------:R-:W-:Y:S01]  /*0800*/  ULDC.64 UR6, c[0x4][0x28] ;  /* 0x01000a0000067ab9 */ /* 0x000fe20000000a00 */
[----:B------:R-:W-:Y:S02]  /*0810*/  IMAD.U32 R10, RZ, RZ, UR8 ;  /* 0x00000008ff0a7e24 */ /* 0x000fe4000f8e00ff */
[----:B------:R-:W-:Y:S02]  /*0820*/  IMAD.U32 R6, RZ, RZ, UR6 ;  /* 0x00000006ff067e24 */ /* 0x000fe4000f8e00ff */
[----:B------:R-:W-:Y:S02]  /*0830*/  IMAD.U32 R7, RZ, RZ, UR7 ;  /* 0x00000007ff077e24 */ /* 0x000fe4000f8e00ff */
[----:B------:R-:W-:-:S02]  /*0840*/  IMAD.U32 R11, RZ, RZ, UR9 ;  /* 0x00000009ff0b7e24 */ /* 0x000fc4000f8e00ff */
[----:B------:R-:W-:Y:S02]  /*0850*/  IMAD.MOV.U32 R8, RZ, RZ, 0x27 ;  /* 0x00000027ff087424 */ /* 0x000fe400078e00ff */
[----:B------:R-:W-:Y:S02]  /*0860*/  IMAD.MOV.U32 R12, RZ, RZ, 0x1 ;  /* 0x00000001ff0c7424 */ /* 0x000fe400078e00ff */
[----:B------:R-:W-:-:S07]  /*0870*/  IMAD.MOV.U32 R13, RZ, RZ, RZ ;  /* 0x000000ffff0d7224 */ /* 0x000fce00078e00ff */
[----:B0----5:R-:W-:Y:S05]  /*0880*/  CALL.ABS.NOINC R2 ;  /* 0x0000000002007343 */ /* 0x021fea0003c00000 */
.L_x_0:
[----:B------:R-:W-:Y:S05]  /*0890*/  WARPSYNC.ALL ;  /* 0x0000000000007948 */ /* 0x000fea0003800000 */
[----:B------:R-:W-:Y:S01]  /*08a0*/  BAR.SYNC.DEFER_BLOCKING 0x0 ;  /* 0x0000000000007b1d */ /* 0x000fe20000010000 */
[----:B-----5:R-:W-:Y:S02]  /*08b0*/  IADD3 R5, P1, R16, 0x6, RZ ;  /* 0x0000000610057810 */ /* 0x020fe40007f3e0ff */
[----:B------:R-:W-:Y:S02]  /*08c0*/  ISETP.GE.AND P0, PT, R17, RZ, PT ;  /* 0x000000ff1100720c */ /* 0x000fe40003f06270 */
[----:B------:R-:W-:Y:S01]  /*08d0*/  IADD3 R3, P4, R14, 0x6, RZ ;  /* 0x000000060e037810 */ /* 0x000fe20007f9e0ff */
[----:B------:R-:W-:Y:S01]  /*08e0*/  IMAD.X R7, RZ, RZ, R17, P1 ;  /* 0x000000ffff077224 */ /* 0x000fe200008e0611 */
[----:B------:R-:W-:-:S02]  /*08f0*/  ISETP.GE.AND P1, PT, R15, RZ, PT ;  /* 0x000000ff0f00720c */ /* 0x000fc40003f26270 */
[----:B------:R-:W-:Y:S01]  /*0900*/  SEL R16, R5, R16, !P0 ;  /* 0x0000001005107207 */ /* 0x000fe20004000000 */
[----:B------:R-:W-:Y:S01]  /*0910*/  IMAD.X R5, RZ, RZ, R15, P4 ;  /* 0x000000ffff057224 */ /* 0x000fe200020e060f */
[----:B------:R-:W-:Y:S02]  /*0920*/  SEL R14, R3, R14, !P1 ;  /* 0x0000000e030e7207 */ /* 0x000fe40004800000 */
[----:B------:R-:W-:Y:S02]  /*0930*/  SEL R17, R7, R17, !P0 ;  /* 0x0000001107117207 */ /* 0x000fe40004000000 */
[----:B------:R-:W-:Y:S02]  /*0940*/  SEL R15, R5, R15, !P1 ;  /* 0x0000000f050f7207 */ /* 0x000fe40004800000 */
[----:B------:R-:W-:Y:S02]  /*0950*/  ISETP.GT.U32.AND P0, PT, R16, 0x5, PT ;  /* 0x000000051000780c */ /* 0x000fe40003f04070 */
[----:B------:R-:W-:-:S02]  /*0960*/  ISETP.GT.U32.AND P1, PT, R14, 0x5, PT ;  /* 0x000000050e00780c */ /* 0x000fc40003f24070 */
[----:B------:R-:W-:Y:S02]  /*0970*/  ISETP.GT.U32.AND.EX P0, PT, R17, RZ, !P3, P0 ;  /* 0x000000ff1100720c */ /* 0x000fe40005f04100 */
        /* <DEDUP_REMOVED lines=18> */
[----:B0-----:R-:W-:Y:S05]  /*0aa0*/  CALL.ABS.NOINC R2 ;  /* 0x0000000002007343 */ /* 0x001fea0003c00000 */
.L_x_1:
[----:B------:R-:W-:Y:S05]  /*0ab0*/  WARPSYNC.ALL ;  /* 0x0000000000007948 */ /* 0x000fea0003800000 */
[----:B------:R-:W-:Y:S01]  /*0ac0*/  BAR.SYNC.DEFER_BLOCKING 0x0 ;  /* 0x0000000000007b1d */ /* 0x000fe20000010000 */
[----:B------:R-:W-:Y:S02]  /*0ad0*/  IMAD R9, R9, 0x18, RZ ;  /* 0x0000001809097824 */ /* 0x000fe400078e02ff */
[----:B------:R-:W-:Y:S02]  /*0ae0*/  IMAD R7, R0, 0x18, RZ ;  /* 0x0000001800077824 */ /* 0x000fe400078e02ff */
[----:B------:R-:W-:Y:S01]  /*0af0*/  IMAD R25, R25, 0x24, RZ ;  /* 0x0000002419197824 */ /* 0x000fe200078e02ff */
[----:B------:R-:W-:Y:S01]  /*0b00*/  ULDC.64 UR6, c[0x0][0x220] ;  /* 0x0000880000067ab9 */ /* 0x000fe20000000a00 */
[----:B------:R-:W-:Y:S01]  /*0b10*/  BSSY B0, `(.L_x_2) ;  /* 0x0000012000007945 */ /* 0x000fe20003800000 */
[----:B------:R-:W-:-:S02]  /*0b20*/  LEA R4, P0, R16, UR6, 0x2 ;  /* 0x0000000610047c11 */ /* 0x000fc4000f8010ff */
[----:B------:R-:W-:Y:S02]  /*0b30*/  LEA R2, P1, R14, UR6, 0x2 ;  /* 0x000000060e027c11 */ /* 0x000fe4000f8210ff */
[----:B------:R-:W-:Y:S02]  /*0b40*/  LEA.HI.X R5, R16, UR7, R17, 0x2, P0 ;  /* 0x0000000710057c11 */ /* 0x000fe400080f1411 */
[----:B------:R-:W-:Y:S01]  /*0b50*/  LEA.HI.X R3, R14, UR7, R15, 0x2, P1 ;  /* 0x000000070e037c11 */ /* 0x000fe200088f140f */
[----:B------:R-:W-:-:S04]  /*0b60*/  IMAD.WIDE.U32 R4, R19, 0x18, R4 ;  /* 0x0000001813047825 */ /* 0x000fc800078e0004 */
[----:B------:R-:W-:-:S04]  /*0b70*/  IMAD.WIDE.U32 R18, R18, 0x18, R2 ;  /* 0x0000001812127825 */ /* 0x000fc800078e0002 */
[----:B------:R-:W-:Y:S02]  /*0b80*/  IMAD.IADD R3, R5, 0x1, R9 ;  /* 0x0000000105037824 */ /* 0x000fe400078e0209 */
[----:B------:R-:W-:Y:S02]  /*0b90*/  IMAD.IADD R19, R19, 0x1, R7 ;  /* 0x0000000113137824 */ /* 0x000fe400078e0207 */
[----:B------:R-:W-:Y:S02]  /*0ba0*/  IMAD.MOV.U32 R2, RZ, RZ, R4 ;  /* 0x000000ffff027224 */ /* 0x000fe400078e0004 */
[----:B------:R-:W-:-:S04]  /*0bb0*/  IMAD.WIDE R4, R25, 0x4, R18 ;  /* 0x0000000419047825 */ /* 0x000fc800078e0212 */
[----:B------:R-:W-:-:S04]  /*0bc0*/  IMAD.WIDE R2, R25, 0x4, R2 ;  /* 0x0000000419027825 */ /* 0x000fc800078e0202 */
[----:B------:R-:W-:Y:S02]  /*0bd0*/  IMAD R9, R24, 0x90, RZ ;  /* 0x0000009018097824 */ /* 0x000fe400078e02ff */
[----:B------:R-:W-:Y:S02]  /*0be0*/  IMAD R7, R26, 0x90, RZ ;  /* 0x000000901a077824 */ /* 0x000fe400078e02ff */
[----:B------:R-:W-:-:S04]  /*0bf0*/  IMAD.WIDE R4, R9, 0x4, R4 ;  /* 0x0000000409047825 */ /* 0x000fc800078e0204 */
[----:B------:R-:W-:Y:S01]  /*0c00*/  IMAD.WIDE R2, R7, 0x4, R2 ;  /* 0x0000000407027825 */ /* 0x000fe200078e0202 */
[----:B------:R-:W-:Y:S06]  /*0c10*/  @P3 BRA `(.L_x_3) ;  /* 0x0000000000043947 */ /* 0x000fec0003800000 */
[----:B------:R0:W-:Y:S02]  /*0c20*/  REDG.E.ADD.F32.FTZ.RN.STRONG.GPU desc[UR4][R2.64], R23 ;  /* 0x00000017020079a6 */ /* 0x0001e4000c10f384 */
.L_x_3:
[----:B------:R-:W-:Y:S05]  /*0c30*/  BSYNC B0 ;  /* 0x0000000000007941 */ /* 0x000fea0003800000 */
.L_x_2:
[----:B------:R-:W-:Y:S05]  /*0c40*/  @P2 EXIT ;  /* 0x000000000000294d */ /* 0x000fea0003800000 */
[----:B------:R-:W-:Y:S01]  /*0c50*/  REDG.E.ADD.F32.FTZ.RN.STRONG.GPU desc[UR4][R4.64], R22 ;  /* 0x00000016040079a6 */ /* 0x000fe2000c10f384 */
[----:B------:R-:W-:Y:S05]  /*0c60*/  EXIT ;  /* 0x000000000000794d */ /* 0x000fea0003800000 */
.L_x_4:
[----:B------:R-:W-:-:S00]  /*0c70*/  BRA `(.L_x_4) ;  /* 0xfffffffc00fc7947 */ /* 0x000fc0000383ffff */
[----:B------:R-:W-:-:S00]  /*0c80*/  NOP ;  /* 0x0000000000007918 */ /* 0x000fc00000000000 */
[----:B------:R-:W-:-:S00]  /*0c90*/  NOP ;  /* 0x0000000000007918 */ /* 0x000fc00000000000 */
[----:B------:R-:W-:-:S00]  /*0ca0*/  NOP ;  /* 0x0000000000007918 */ /* 0x000fc00000000000 */
[----:B------:R-:W-:-:S00]  /*0cb0*/  NOP ;  /* 0x0000000000007918 */ /* 0x000fc00000000000 */
[----:B------:R-:W-:-:S00]  /*0cc0*/  NOP ;  /* 0x0000000000007918 */ /* 0x000fc00000000000 */
[----:B------:R-:W-:-:S00]  /*0cd0*/  NOP ;  /* 0x0000000000007918 */ /* 0x000fc00000000000 */
[----:B------:R-:W-:-:S00]  /*0ce0*/  NOP ;  /* 0x0000000000007918 */ /* 0x000fc00000000000 */
[----:B------:R-:W-:-:S00]  /*0cf0*/  NOP ;  /* 0x0000000000007918 */ /* 0x000fc00000000000 */
.L_x_5:


//--------------------- .nv.global.init           --------------------------
	.section	.nv.global.init,"aw",@progbits
.nv.global.init:
	.type		assertFunc_1,@object
	.size		assertFunc_1,(assertFunc_0 - assertFunc_1)
assertFunc_1:
        /*0000*/ 	.byte	0x75, 0x6e, 0x6b, 0x6e, 0x6f, 0x77, 0x6e, 0x00
	.type		assertFunc_0,@object
	.size		assertFunc_0,(assertMessage_1 - assertFunc_0)
assertFunc_0:
        /*0008*/ 	.byte	0x75, 0x6e, 0x6b, 0x6e, 0x6f, 0x77, 0x6e, 0x00
	.type		assertMessage_1,@object
	.size		assertMessage_1,(assertMessage_0 - assertMessage_1)
assertMessage_1:
        /*0010*/ 	.byte	0x69, 0x6e, 0x64, 0x65, 0x78, 0x20, 0x6f, 0x75, 0x74, 0x20, 0x6f, 0x66, 0x20, 0x62, 0x6f, 0x75
        /*0020*/ 	.byte	0x6e, 0x64, 0x73, 0x3a, 0x20, 0x30, 0x20, 0x3c, 0x3d, 0x20, 0x74, 0x6d, 0x70, 0x39, 0x20, 0x3c
        /*0030*/ 	.byte	0x20, 0x36, 0x00
	.type		assertMessage_0,@object
	.size		assertMessage_0,(assertFile_0 - assertMessage_0)
assertMessage_0:
        /*0033*/ 	.byte	0x69, 0x6e, 0x64, 0x65, 0x78, 0x20, 0x6f, 0x75, 0x74, 0x20, 0x6f, 0x66, 0x20, 0x62, 0x6f, 0x75
        /*0043*/ 	.byte	0x6e, 0x64, 0x73, 0x3a, 0x20, 0x30, 0x20, 0x3c, 0x3d, 0x20, 0x74, 0x6d, 0x70, 0x34, 0x20, 0x3c
        /*0053*/ 	.byte	0x20, 0x36, 0x00
	.type		assertFile_0,@object
	.size		assertFile_0,(assertFile_1 - assertFile_0)
assertFile_0:
        /*0056*/ 	.byte	0x69, 0x6e, 0x64, 0x75, 0x63, 0x74, 0x6f, 0x72, 0x5f, 0x63, 0x61, 0x63, 0x68, 0x65, 0x2f, 0x71
        /*0066*/ 	.byte	0x62, 0x2f, 0x63, 0x71, 0x62, 0x35, 0x71, 0x6f, 0x6a, 0x69, 0x75, 0x6c, 0x35, 0x73, 0x6f, 0x35
        /*0076*/ 	.byte	0x6c, 0x6f, 0x69, 0x64, 0x70, 0x66, 0x61, 0x6c, 0x6f, 0x66, 0x7a, 0x74, 0x6e, 0x66, 0x72, 0x70
        /*0086*/ 	.byte	0x79, 0x34, 0x6e, 0x37, 0x34, 0x76, 0x73, 0x79, 0x77, 0x37, 0x6c, 0x72, 0x73, 0x6d, 0x35, 0x32
        /*0096*/ 	.byte	0x69, 0x73, 0x6b, 0x78, 0x6c, 0x68, 0x2e, 0x70, 0x79, 0x00
	.type		assertFile_1,@object
	.size		assertFile_1,(.L_1 - assertFile_1)
assertFile_1:
        /*00a0*/ 	.byte	0x69, 0x6e, 0x64, 0x75, 0x63, 0x74, 0x6f, 0x72, 0x5f, 0x63, 0x61, 0x63, 0x68, 0x65, 0x2f, 0x71
        /*00b0*/ 	.byte	0x62, 0x2f, 0x63, 0x71, 0x62, 0x35, 0x71, 0x6f, 0x6a, 0x69, 0x75, 0x6c, 0x35, 0x73, 0x6f, 0x35
        /*00c0*/ 	.byte	0x6c, 0x6f, 0x69, 0x64, 0x70, 0x66, 0x61, 0x6c, 0x6f, 0x66, 0x7a, 0x74, 0x6e, 0x66, 0x72, 0x70
        /*00d0*/ 	.byte	0x79, 0x34, 0x6e, 0x37, 0x34, 0x76, 0x73, 0x79, 0x77, 0x37, 0x6c, 0x72, 0x73, 0x6d, 0x35, 0x32
        /*00e0*/ 	.byte	0x69, 0x73, 0x6b, 0x78, 0x6c, 0x68, 0x2e, 0x70, 0x79, 0x00
.L_1:


//--------------------- .nv.constant0.triton_poi_fused_col2im_6 --------------------------
	.section	.nv.constant0.triton_poi_fused_col2im_6,"a",@progbits
	.sectionflags	@""
	.align	4
.nv.constant0.triton_poi_fused_col2im_6:
	.zero		556


//--------------------- SYMBOLS --------------------------

	.type		__assertfail,@function
